//
// Generated by NVIDIA NVVM Compiler
//
// Compiler Build ID: CL-36424714
// Cuda compilation tools, release 13.0, V13.0.88
// Based on NVVM 20.0.0
//

.version 9.0
.target sm_100
.address_size 64

	// .globl	_Z22vector_addition_kernelPiS_S_i

.visible .entry _Z22vector_addition_kernelPiS_S_i(
	.param .u64 .ptr .align 1 _Z22vector_addition_kernelPiS_S_i_param_0,
	.param .u64 .ptr .align 1 _Z22vector_addition_kernelPiS_S_i_param_1,
	.param .u64 .ptr .align 1 _Z22vector_addition_kernelPiS_S_i_param_2,
	.param .u32 _Z22vector_addition_kernelPiS_S_i_param_3
)
{
	.reg .pred 	%p<2>;
	.reg .b32 	%r<9>;
	.reg .b64 	%rd<11>;

	ld.param.u64 	%rd1, [_Z22vector_addition_kernelPiS_S_i_param_0];
	ld.param.u64 	%rd2, [_Z22vector_addition_kernelPiS_S_i_param_1];
	ld.param.u64 	%rd3, [_Z22vector_addition_kernelPiS_S_i_param_2];
	ld.param.u32 	%r2, [_Z22vector_addition_kernelPiS_S_i_param_3];
	mov.u32 	%r3, %tid.x;
	mov.u32 	%r4, %ctaid.x;
	mov.u32 	%r5, %ntid.x;
	mad.lo.s32 	%r1, %r4, %r5, %r3;
	setp.ge.s32 	%p1, %r1, %r2;
	@%p1 bra 	$L__BB0_2;
	cvta.to.global.u64 	%rd4, %rd1;
	cvta.to.global.u64 	%rd5, %rd2;
	cvta.to.global.u64 	%rd6, %rd3;
	mul.wide.s32 	%rd7, %r1, 4;
	add.s64 	%rd8, %rd4, %rd7;
	ld.global.u32 	%r6, [%rd8];
	add.s64 	%rd9, %rd5, %rd7;
	ld.global.u32 	%r7, [%rd9];
	add.s32 	%r8, %r7, %r6;
	add.s64 	%rd10, %rd6, %rd7;
	st.global.u32 	[%rd10], %r8;
$L__BB0_2:
	ret;

}


// ===== COMPILED SASS (sm_100) =====

	.target	sm_100

	.elftype	@"ET_EXEC"


//--------------------- .note.nv.tkinfo           --------------------------
	.section	.note.nv.tkinfo,"",@"SHT_NOTE"
	.sectionflags	@"SHF_NOTE_NV_TKINFO"
	.tkinfo
        /*0018*/ 	.word	0x00000002
        /*0030*/ 	.string	""
        /*0030*/ 	.string	"ptxas"
        /*0030*/ 	.string	"Cuda compilation tools, release 13.0, V13.0.88"
        /*0030*/ 	.string	"Build cuda_13.0.r13.0/compiler.36424714_0"
        /*0030*/ 	.string	"-arch sm_100 -m 64 "



//--------------------- .note.nv.cuinfo           --------------------------
	.section	.note.nv.cuinfo,"",@"SHT_NOTE"
	.sectionflags	@"SHF_NOTE_NV_CUINFO"
        /*0018*/ 	.short	0x0002
        /*001a*/ 	.short	0x0064
        /*001c*/ 	.short	0x0082
	.zero		2


//--------------------- .nv.info                  --------------------------
	.section	.nv.info,"",@"SHT_CUDA_INFO"
	.align	4


	//----- nvinfo : EIATTR_REGCOUNT
	.align		4
        /*0000*/ 	.byte	0x04, 0x2f
        /*0002*/ 	.short	(.L_1 - .L_0)
	.align		4
.L_0:
        /*0004*/ 	.word	index@(_Z22vector_addition_kernelPiS_S_i)
        /*0008*/ 	.word	0x0000000c


	//----- nvinfo : EIATTR_FRAME_SIZE
	.align		4
.L_1:
        /*000c*/ 	.byte	0x04, 0x11
        /*000e*/ 	.short	(.L_3 - .L_2)
	.align		4
.L_2:
        /*0010*/ 	.word	index@(_Z22vector_addition_kernelPiS_S_i)
        /*0014*/ 	.word	0x00000000


	//----- nvinfo : EIATTR_MIN_STACK_SIZE
	.align		4
.L_3:
        /*0018*/ 	.byte	0x04, 0x12
        /*001a*/ 	.short	(.L_5 - .L_4)
	.align		4
.L_4:
        /*001c*/ 	.word	index@(_Z22vector_addition_kernelPiS_S_i)
        /*0020*/ 	.word	0x00000000
.L_5:


//--------------------- .nv.compat                --------------------------
	.section	.nv.compat,"",@"SHT_CUDA_COMPAT_INFO"
	.align	4
        /*0000*/ 	.byte	0x02, 0x09, 0x00, 0x00, 0x02, 0x02, 0x01, 0x00, 0x02, 0x05, 0x05, 0x00, 0x03, 0x07, 0x01, 0x01
        /*0010*/ 	.byte	0x02, 0x03, 0x00, 0x00, 0x02, 0x06, 0x01, 0x00, 0x04, 0x0b, 0x08, 0x00, 0x09, 0x00, 0x00, 0x00
        /*0020*/ 	.byte	0x00, 0x00, 0x00, 0x00


//--------------------- .nv.info._Z22vector_addition_kernelPiS_S_i --------------------------
	.section	.nv.info._Z22vector_addition_kernelPiS_S_i,"",@"SHT_CUDA_INFO"
	.sectionflags	@""
	.align	4


	//----- nvinfo : EIATTR_CUDA_API_VERSION
	.align		4
        /*0000*/ 	.byte	0x04, 0x37
        /*0002*/ 	.short	(.L_7 - .L_6)
.L_6:
        /*0004*/ 	.word	0x00000082


	//----- nvinfo : EIATTR_KPARAM_INFO
	.align		4
.L_7:
        /*0008*/ 	.byte	0x04, 0x17
        /*000a*/ 	.short	(.L_9 - .L_8)
.L_8:
        /*000c*/ 	.word	0x00000000
        /*0010*/ 	.short	0x0003
        /*0012*/ 	.short	0x0018
        /*0014*/ 	.byte	0x00, 0xf0, 0x11, 0x00


	//----- nvinfo : EIATTR_KPARAM_INFO
	.align		4
.L_9:
        /*0018*/ 	.byte	0x04, 0x17
        /*001a*/ 	.short	(.L_11 - .L_10)
.L_10:
        /*001c*/ 	.word	0x00000000
        /*0020*/ 	.short	0x0002
        /*0022*/ 	.short	0x0010
        /*0024*/ 	.byte	0x00, 0xf5, 0x21, 0x00


	//----- nvinfo : EIATTR_KPARAM_INFO
	.align		4
.L_11:
        /*0028*/ 	.byte	0x04, 0x17
        /*002a*/ 	.short	(.L_13 - .L_12)
.L_12:
        /*002c*/ 	.word	0x00000000
        /*0030*/ 	.short	0x0001
        /*0032*/ 	.short	0x0008
        /*0034*/ 	.byte	0x00, 0xf5, 0x21, 0x00


	//----- nvinfo : EIATTR_KPARAM_INFO
	.align		4
.L_13:
        /*0038*/ 	.byte	0x04, 0x17
        /*003a*/ 	.short	(.L_15 - .L_14)
.L_14:
        /*003c*/ 	.word	0x00000000
        /*0040*/ 	.short	0x0000
        /*0042*/ 	.short	0x0000
        /*0044*/ 	.byte	0x00, 0xf5, 0x21, 0x00


	//----- nvinfo : EIATTR_SPARSE_MMA_MASK
	.align		4
.L_15:
        /*0048*/ 	.byte	0x03, 0x50
        /*004a*/ 	.short	0x0000


	//----- nvinfo : EIATTR_MAXREG_COUNT
	.align		4
        /*004c*/ 	.byte	0x03, 0x1b
        /*004e*/ 	.short	0x00ff


	//----- nvinfo : EIATTR_MERCURY_ISA_VERSION
	.align		4
        /*0050*/ 	.byte	0x03, 0x5f
        /*0052*/ 	.short	0x0101


	//----- nvinfo : EIATTR_VRC_CTA_INIT_COUNT
	.align		4
        /*0054*/ 	.byte	0x02, 0x4a
	.zero		1
	.zero		1


	//----- nvinfo : EIATTR_EXIT_INSTR_OFFSETS
	.align		4
        /*0058*/ 	.byte	0x04, 0x1c
        /*005a*/ 	.short	(.L_17 - .L_16)


	//   ....[0]....
.L_16:
        /*005c*/ 	.word	0x00000070


	//   ....[1]....
        /*0060*/ 	.word	0x00000130


	//----- nvinfo : EIATTR_CBANK_PARAM_SIZE
	.align		4
.L_17:
        /*0064*/ 	.byte	0x03, 0x19
        /*0066*/ 	.short	0x001c


	//----- nvinfo : EIATTR_PARAM_CBANK
	.align		4
        /*0068*/ 	.byte	0x04, 0x0a
        /*006a*/ 	.short	(.L_19 - .L_18)
	.align		4
.L_18:
        /*006c*/ 	.word	index@(.nv.constant0._Z22vector_addition_kernelPiS_S_i)
        /*0070*/ 	.short	0x0380
        /*0072*/ 	.short	0x001c


	//----- nvinfo : EIATTR_SW_WAR
	.align		4
.L_19:
        /*0074*/ 	.byte	0x04, 0x36
        /*0076*/ 	.short	(.L_21 - .L_20)
.L_20:
        /*0078*/ 	.word	0x00000008
.L_21:


//--------------------- .nv.callgraph             --------------------------
	.section	.nv.callgraph,"",@"SHT_CUDA_CALLGRAPH"
	.align	4
	.sectionentsize	8
	.align		4
        /*0000*/ 	.word	0x00000000
	.align		4
        /*0004*/ 	.word	0xffffffff
	.align		4
        /*0008*/ 	.word	0x00000000
	.align		4
        /*000c*/ 	.word	0xfffffffe
	.align		4
        /*0010*/ 	.word	0x00000000
	.align		4
        /*0014*/ 	.word	0xfffffffd
	.align		4
        /*0018*/ 	.word	0x00000000
	.align		4
        /*001c*/ 	.word	0xfffffffc


//--------------------- .text._Z22vector_addition_kernelPiS_S_i --------------------------
	.section	.text._Z22vector_addition_kernelPiS_S_i,"ax",@progbits
	.align	128
        .global         _Z22vector_addition_kernelPiS_S_i
        .type           _Z22vector_addition_kernelPiS_S_i,@function
        .size           _Z22vector_addition_kernelPiS_S_i,(.L_x_1 - _Z22vector_addition_kernelPiS_S_i)
        .other          _Z22vector_addition_kernelPiS_S_i,@"STO_CUDA_ENTRY STV_DEFAULT"
_Z22vector_addition_kernelPiS_S_i:
.text._Z22vector_addition_kernelPiS_S_i:
[----:B------:R-:W-:Y:S01]  /*0000*/  LDC R1, c[0x0][0x37c] ;  /* 0x0000df00ff017b82 */ /* 0x000fe20000000800 */
[----:B------:R-:W0:Y:S07]  /*0010*/  S2R R9, SR_TID.X ;  /* 0x0000000000097919 */ /* 0x000e2e0000002100 */
[----:B------:R-:W0:Y:S01]  /*0020*/  S2UR UR4, SR_CTAID.X ;  /* 0x00000000000479c3 */ /* 0x000e220000002500 */
[----:B------:R-:W1:Y:S07]  /*0030*/  LDCU UR5, c[0x0][0x398] ;  /* 0x00007300ff0577ac */ /* 0x000e6e0008000800 */
[----:B------:R-:W0:Y:S02]  /*0040*/  LDC R0, c[0x0][0x360] ;  /* 0x0000d800ff007b82 */ /* 0x000e240000000800 */
[----:B0-----:R-:W-:-:S05]  /*0050*/  IMAD R9, R0, UR4, R9 ;  /* 0x0000000400097c24 */ /* 0x001fca000f8e0209 */
[----:B-1----:R-:W-:-:S13]  /*0060*/  ISETP.GE.AND P0, PT, R9, UR5, PT ;  /* 0x0000000509007c0c */ /* 0x002fda000bf06270 */
[----:B------:R-:W-:Y:S05]  /*0070*/  @P0 EXIT ;  /* 0x000000000000094d */ /* 0x000fea0003800000 */
[----:B------:R-:W0:Y:S01]  /*0080*/  LDC.64 R2, c[0x0][0x380] ;  /* 0x0000e000ff027b82 */ /* 0x000e220000000a00 */
[----:B------:R-:W1:Y:S07]  /*0090*/  LDCU.64 UR4, c[0x0][0x358] ;  /* 0x00006b00ff0477ac */ /* 0x000e6e0008000a00 */
[----:B------:R-:W2:Y:S08]  /*00a0*/  LDC.64 R4, c[0x0][0x388] ;  /* 0x0000e200ff047b82 */ /* 0x000eb00000000a00 */
[----:B------:R-:W3:Y:S01]  /*00b0*/  LDC.64 R6, c[0x0][0x390] ;  /* 0x0000e400ff067b82 */ /* 0x000ee20000000a00 */
[----:B0-----:R-:W-:-:S06]  /*00c0*/  IMAD.WIDE R2, R9, 0x4, R2 ;  /* 0x0000000409027825 */ /* 0x001fcc00078e0202 */
[----:B-1----:R-:W4:Y:S01]  /*00d0*/  LDG.E R2, desc[UR4][R2.64] ;  /* 0x0000000402027981 */ /* 0x002f22000c1e1900 */
[----:B--2---:R-:W-:-:S06]  /*00e0*/  IMAD.WIDE R4, R9, 0x4, R4 ;  /* 0x0000000409047825 */ /* 0x004fcc00078e0204 */
[----:B------:R-:W4:Y:S01]  /*00f0*/  LDG.E R5, desc[UR4][R4.64] ;  /* 0x0000000404057981 */ /* 0x000f22000c1e1900 */
[----:B---3--:R-:W-:Y:S01]  /*0100*/  IMAD.WIDE R6, R9, 0x4, R6 ;  /* 0x0000000409067825 */ /* 0x008fe200078e0206 */
[----:B----4-:R-:W-:-:S05]  /*0110*/  IADD3 R9, PT, PT, R2, R5, RZ ;  /* 0x0000000502097210 */ /* 0x010fca0007ffe0ff */
[----:B------:R-:W-:Y:S01]  /*0120*/  STG.E desc[UR4][R6.64], R9 ;  /* 0x0000000906007986 */ /* 0x000fe2000c101904 */
[----:B------:R-:W-:Y:S05]  /*0130*/  EXIT ;  /* 0x000000000000794d */ /* 0x000fea0003800000 */
.L_x_0:
[----:B------:R-:W-:-:S00]  /*0140*/  BRA `(.L_x_0) ;  /* 0xfffffffc00fc7947 */ /* 0x000fc0000383ffff */
[----:B------:R-:W-:-:S00]  /*0150*/  NOP ;  /* 0x0000000000007918 */ /* 0x000fc00000000000 */
        /* <DEDUP_REMOVED lines=10> */
.L_x_1:


//--------------------- .nv.shared.reserved.0     --------------------------
	.section	.nv.shared.reserved.0,"aw",@nobits
	.weak		__nv_reservedSMEM_offset_0_alias
	.size		__nv_reservedSMEM_offset_0_alias, 0, 64
	.other		__nv_reservedSMEM_offset_0_alias,@"STO_CUDA_RESERVED_SHARED STV_DEFAULT"
__nv_reservedSMEM_offset_0_alias:
	.zero		0
	.zero		64


//--------------------- .nv.constant0._Z22vector_addition_kernelPiS_S_i --------------------------
	.section	.nv.constant0._Z22vector_addition_kernelPiS_S_i,"a",@progbits
	.sectionflags	@""
	.align	4
.nv.constant0._Z22vector_addition_kernelPiS_S_i:
	.zero		924


//--------------------- SYMBOLS --------------------------

	.type		.nv.reservedSmem.offset0,@object
	.size		.nv.reservedSmem.offset0,0x4
